//
// Generated by NVIDIA NVVM Compiler
//
// Compiler Build ID: CL-36424714
// Cuda compilation tools, release 13.0, V13.0.88
// Based on NVVM 20.0.0
//

.version 9.0
.target sm_100
.address_size 64


.entry _Z26primeCountParallelSectionsPb(
	.param .u64 .ptr .align 1 _Z26primeCountParallelSectionsPb_param_0
)
{
	.reg .pred 	%p<6>;
	.reg .b16 	%rs<3>;
	.reg .b32 	%r<17>;
	.reg .b64 	%rd<5>;

	ld.param.u64 	%rd3, [_Z26primeCountParallelSectionsPb_param_0];
	mov.u32 	%r7, %ctaid.x;
	mov.u32 	%r8, %ntid.x;
	mov.u32 	%r9, %tid.x;
	mad.lo.s32 	%r10, %r7, %r8, %r9;
	mul.lo.s32 	%r15, %r10, 10000;
	setp.gt.u32 	%p1, %r15, -10001;
	@%p1 bra 	$L__BB0_8;
	add.s32 	%r2, %r15, 10000;
	cvta.to.global.u64 	%rd1, %rd3;
$L__BB0_2:
	cvt.u64.u32 	%rd4, %r15;
	add.s64 	%rd2, %rd1, %rd4;
	mov.b16 	%rs1, 1;
	st.global.u8 	[%rd2], %rs1;
	setp.lt.u32 	%p2, %r15, 4;
	@%p2 bra 	$L__BB0_7;
	mov.b32 	%r16, 2;
	bra.uni 	$L__BB0_5;
$L__BB0_4:
	add.s32 	%r4, %r16, 1;
	mad.lo.s32 	%r13, %r16, %r16, %r16;
	add.s32 	%r14, %r13, %r4;
	setp.gt.u32 	%p4, %r14, %r15;
	mov.u32 	%r16, %r4;
	@%p4 bra 	$L__BB0_7;
$L__BB0_5:
	rem.u32 	%r12, %r15, %r16;
	setp.ne.s32 	%p3, %r12, 0;
	@%p3 bra 	$L__BB0_4;
	mov.b16 	%rs2, 0;
	st.global.u8 	[%rd2], %rs2;
$L__BB0_7:
	add.s32 	%r15, %r15, 1;
	setp.lt.u32 	%p5, %r15, %r2;
	@%p5 bra 	$L__BB0_2;
$L__BB0_8:
	ret;

}
.entry _Z18primeCountParallelPb(
	.param .u64 .ptr .align 1 _Z18primeCountParallelPb_param_0
)
{
	.reg .pred 	%p<4>;
	.reg .b16 	%rs<2>;
	.reg .b32 	%r<12>;
	.reg .b64 	%rd<5>;

	ld.param.u64 	%rd1, [_Z18primeCountParallelPb_param_0];
	mov.u32 	%r4, %ctaid.x;
	mov.u32 	%r5, %ntid.x;
	mov.u32 	%r6, %tid.x;
	mad.lo.s32 	%r1, %r4, %r5, %r6;
	setp.lt.u32 	%p1, %r1, 4;
	@%p1 bra 	$L__BB1_5;
	mov.b32 	%r11, 2;
	bra.uni 	$L__BB1_3;
$L__BB1_2:
	add.s32 	%r2, %r11, 1;
	mad.lo.s32 	%r9, %r11, %r11, %r11;
	add.s32 	%r10, %r9, %r2;
	setp.gt.u32 	%p3, %r10, %r1;
	mov.u32 	%r11, %r2;
	@%p3 bra 	$L__BB1_5;
$L__BB1_3:
	rem.u32 	%r8, %r1, %r11;
	setp.ne.s32 	%p2, %r8, 0;
	@%p2 bra 	$L__BB1_2;
	cvt.u64.u32 	%rd2, %r1;
	cvta.to.global.u64 	%rd3, %rd1;
	add.s64 	%rd4, %rd3, %rd2;
	mov.b16 	%rs1, 0;
	st.global.u8 	[%rd4], %rs1;
$L__BB1_5:
	ret;

}
.entry _Z26primeSieveParallelSectionsPb(
	.param .u64 .ptr .align 1 _Z26primeSieveParallelSectionsPb_param_0
)
{
	.reg .pred 	%p<6>;
	.reg .b16 	%rs<2>;
	.reg .b32 	%r<20>;
	.reg .b64 	%rd<5>;

	ld.param.u64 	%rd2, [_Z26primeSieveParallelSectionsPb_param_0];
	mov.u32 	%r8, %ctaid.x;
	mov.u32 	%r9, %ntid.x;
	mov.u32 	%r10, %tid.x;
	mad.lo.s32 	%r11, %r8, %r9, %r10;
	mul.lo.s32 	%r1, %r11, 10000;
	add.s32 	%r2, %r1, 10000;
	setp.eq.s32 	%p1, %r2, 0;
	@%p1 bra 	$L__BB2_5;
	cvta.to.global.u64 	%rd1, %rd2;
	mov.b32 	%r18, 2;
$L__BB2_2:
	div.u32 	%r13, %r1, %r18;
	max.u32 	%r14, %r13, 2;
	mul.lo.s32 	%r15, %r14, %r18;
	setp.lt.u32 	%p2, %r15, %r1;
	selp.b32 	%r16, %r18, 0, %p2;
	add.s32 	%r19, %r16, %r15;
	setp.ge.u32 	%p3, %r19, %r2;
	@%p3 bra 	$L__BB2_4;
$L__BB2_3:
	cvt.u64.u32 	%rd3, %r19;
	add.s64 	%rd4, %rd1, %rd3;
	mov.b16 	%rs1, 0;
	st.global.u8 	[%rd4], %rs1;
	add.s32 	%r19, %r19, %r18;
	setp.lt.u32 	%p4, %r19, %r2;
	@%p4 bra 	$L__BB2_3;
$L__BB2_4:
	add.s32 	%r18, %r18, 1;
	shl.b32 	%r17, %r18, 1;
	setp.le.u32 	%p5, %r17, %r2;
	@%p5 bra 	$L__BB2_2;
$L__BB2_5:
	ret;

}
.entry _Z18primeSieveParallelPb(
	.param .u64 .ptr .align 1 _Z18primeSieveParallelPb_param_0
)
{
	.reg .pred 	%p<5>;
	.reg .b16 	%rs<2>;
	.reg .b32 	%r<9>;
	.reg .b64 	%rd<5>;

	ld.param.u64 	%rd2, [_Z18primeSieveParallelPb_param_0];
	mov.u32 	%r5, %tid.x;
	mov.u32 	%r6, %ctaid.x;
	mov.u32 	%r7, %ntid.x;
	mad.lo.s32 	%r1, %r6, %r7, %r5;
	setp.lt.u32 	%p1, %r1, 2;
	shl.b32 	%r8, %r1, 1;
	setp.gt.u32 	%p2, %r8, 999999999;
	or.pred  	%p3, %p1, %p2;
	@%p3 bra 	$L__BB3_3;
	cvta.to.global.u64 	%rd1, %rd2;
$L__BB3_2:
	cvt.u64.u32 	%rd3, %r8;
	add.s64 	%rd4, %rd1, %rd3;
	mov.b16 	%rs1, 0;
	st.global.u8 	[%rd4], %rs1;
	add.s32 	%r8, %r8, %r1;
	setp.lt.u32 	%p4, %r8, 1000000000;
	@%p4 bra 	$L__BB3_2;
$L__BB3_3:
	ret;

}


// ===== COMPILED SASS (sm_100) =====

	.target	sm_100

	.elftype	@"ET_EXEC"


//--------------------- .note.nv.tkinfo           --------------------------
	.section	.note.nv.tkinfo,"",@"SHT_NOTE"
	.sectionflags	@"SHF_NOTE_NV_TKINFO"
	.tkinfo
        /*0018*/ 	.word	0x00000002
        /*0030*/ 	.string	""
        /*0030*/ 	.string	"ptxas"
        /*0030*/ 	.string	"Cuda compilation tools, release 13.0, V13.0.88"
        /*0030*/ 	.string	"Build cuda_13.0.r13.0/compiler.36424714_0"
        /*0030*/ 	.string	"-arch sm_100 -m 64 "



//--------------------- .note.nv.cuinfo           --------------------------
	.section	.note.nv.cuinfo,"",@"SHT_NOTE"
	.sectionflags	@"SHF_NOTE_NV_CUINFO"
        /*0018*/ 	.short	0x0002
        /*001a*/ 	.short	0x0064
        /*001c*/ 	.short	0x0082
	.zero		2


//--------------------- .nv.info                  --------------------------
	.section	.nv.info,"",@"SHT_CUDA_INFO"
	.align	4


	//----- nvinfo : EIATTR_REGCOUNT
	.align		4
        /*0000*/ 	.byte	0x04, 0x2f
        /*0002*/ 	.short	(.L_1 - .L_0)
	.align		4
.L_0:
        /*0004*/ 	.word	index@(_Z26primeCountParallelSectionsPb)
        /*0008*/ 	.word	0x0000000e


	//----- nvinfo : EIATTR_FRAME_SIZE
	.align		4
.L_1:
        /*000c*/ 	.byte	0x04, 0x11
        /*000e*/ 	.short	(.L_3 - .L_2)
	.align		4
.L_2:
        /*0010*/ 	.word	index@(_Z26primeCountParallelSectionsPb)
        /*0014*/ 	.word	0x00000000


	//----- nvinfo : EIATTR_REGCOUNT
	.align		4
.L_3:
        /*0018*/ 	.byte	0x04, 0x2f
        /*001a*/ 	.short	(.L_5 - .L_4)
	.align		4
.L_4:
        /*001c*/ 	.word	index@(_Z18primeCountParallelPb)
        /*0020*/ 	.word	0x0000000a


	//----- nvinfo : EIATTR_FRAME_SIZE
	.align		4
.L_5:
        /*0024*/ 	.byte	0x04, 0x11
        /*0026*/ 	.short	(.L_7 - .L_6)
	.align		4
.L_6:
        /*0028*/ 	.word	index@(_Z18primeCountParallelPb)
        /*002c*/ 	.word	0x00000000


	//----- nvinfo : EIATTR_REGCOUNT
	.align		4
.L_7:
        /*0030*/ 	.byte	0x04, 0x2f
        /*0032*/ 	.short	(.L_9 - .L_8)
	.align		4
.L_8:
        /*0034*/ 	.word	index@(_Z26primeSieveParallelSectionsPb)
        /*0038*/ 	.word	0x0000000c


	//----- nvinfo : EIATTR_FRAME_SIZE
	.align		4
.L_9:
        /*003c*/ 	.byte	0x04, 0x11
        /*003e*/ 	.short	(.L_11 - .L_10)
	.align		4
.L_10:
        /*0040*/ 	.word	index@(_Z26primeSieveParallelSectionsPb)
        /*0044*/ 	.word	0x00000000


	//----- nvinfo : EIATTR_REGCOUNT
	.align		4
.L_11:
        /*0048*/ 	.byte	0x04, 0x2f
        /*004a*/ 	.short	(.L_13 - .L_12)
	.align		4
.L_12:
        /*004c*/ 	.word	index@(_Z18primeSieveParallelPb)
        /*0050*/ 	.word	0x00000008


	//----- nvinfo : EIATTR_FRAME_SIZE
	.align		4
.L_13:
        /*0054*/ 	.byte	0x04, 0x11
        /*0056*/ 	.short	(.L_15 - .L_14)
	.align		4
.L_14:
        /*0058*/ 	.word	index@(_Z18primeSieveParallelPb)
        /*005c*/ 	.word	0x00000000


	//----- nvinfo : EIATTR_MIN_STACK_SIZE
	.align		4
.L_15:
        /*0060*/ 	.byte	0x04, 0x12
        /*0062*/ 	.short	(.L_17 - .L_16)
	.align		4
.L_16:
        /*0064*/ 	.word	index@(_Z18primeSieveParallelPb)
        /*0068*/ 	.word	0x00000000


	//----- nvinfo : EIATTR_MIN_STACK_SIZE
	.align		4
.L_17:
        /*006c*/ 	.byte	0x04, 0x12
        /*006e*/ 	.short	(.L_19 - .L_18)
	.align		4
.L_18:
        /*0070*/ 	.word	index@(_Z26primeSieveParallelSectionsPb)
        /*0074*/ 	.word	0x00000000


	//----- nvinfo : EIATTR_MIN_STACK_SIZE
	.align		4
.L_19:
        /*0078*/ 	.byte	0x04, 0x12
        /*007a*/ 	.short	(.L_21 - .L_20)
	.align		4
.L_20:
        /*007c*/ 	.word	index@(_Z18primeCountParallelPb)
        /*0080*/ 	.word	0x00000000


	//----- nvinfo : EIATTR_MIN_STACK_SIZE
	.align		4
.L_21:
        /*0084*/ 	.byte	0x04, 0x12
        /*0086*/ 	.short	(.L_23 - .L_22)
	.align		4
.L_22:
        /*0088*/ 	.word	index@(_Z26primeCountParallelSectionsPb)
        /*008c*/ 	.word	0x00000000
.L_23:


//--------------------- .nv.compat                --------------------------
	.section	.nv.compat,"",@"SHT_CUDA_COMPAT_INFO"
	.align	4
        /*0000*/ 	.byte	0x02, 0x09, 0x00, 0x00, 0x02, 0x02, 0x01, 0x00, 0x02, 0x05, 0x05, 0x00, 0x03, 0x07, 0x01, 0x01
        /*0010*/ 	.byte	0x02, 0x03, 0x00, 0x00, 0x02, 0x06, 0x01, 0x00, 0x04, 0x0b, 0x08, 0x00, 0x09, 0x00, 0x00, 0x00
        /*0020*/ 	.byte	0x00, 0x00, 0x00, 0x00


//--------------------- .nv.info._Z18primeSieveParallelPb --------------------------
	.section	.nv.info._Z18primeSieveParallelPb,"",@"SHT_CUDA_INFO"
	.sectionflags	@""
	.align	4


	//----- nvinfo : EIATTR_CUDA_API_VERSION
	.align		4
        /*0000*/ 	.byte	0x04, 0x37
        /*0002*/ 	.short	(.L_25 - .L_24)
.L_24:
        /*0004*/ 	.word	0x00000082


	//----- nvinfo : EIATTR_KPARAM_INFO
	.align		4
.L_25:
        /*0008*/ 	.byte	0x04, 0x17
        /*000a*/ 	.short	(.L_27 - .L_26)
.L_26:
        /*000c*/ 	.word	0x00000000
        /*0010*/ 	.short	0x0000
        /*0012*/ 	.short	0x0000
        /*0014*/ 	.byte	0x00, 0xf5, 0x21, 0x00


	//----- nvinfo : EIATTR_SPARSE_MMA_MASK
	.align		4
.L_27:
        /*0018*/ 	.byte	0x03, 0x50
        /*001a*/ 	.short	0x0000


	//----- nvinfo : EIATTR_MAXREG_COUNT
	.align		4
        /*001c*/ 	.byte	0x03, 0x1b
        /*001e*/ 	.short	0x00ff


	//----- nvinfo : EIATTR_MERCURY_ISA_VERSION
	.align		4
        /*0020*/ 	.byte	0x03, 0x5f
        /*0022*/ 	.short	0x0101


	//----- nvinfo : EIATTR_VRC_CTA_INIT_COUNT
	.align		4
        /*0024*/ 	.byte	0x02, 0x4a
	.zero		1
	.zero		1


	//----- nvinfo : EIATTR_EXIT_INSTR_OFFSETS
	.align		4
        /*0028*/ 	.byte	0x04, 0x1c
        /*002a*/ 	.short	(.L_29 - .L_28)


	//   ....[0]....
.L_28:
        /*002c*/ 	.word	0x00000080


	//   ....[1]....
        /*0030*/ 	.word	0x00000120


	//----- nvinfo : EIATTR_CRS_STACK_SIZE
	.align		4
.L_29:
        /*0034*/ 	.byte	0x04, 0x1e
        /*0036*/ 	.short	(.L_31 - .L_30)
.L_30:
        /*0038*/ 	.word	0x00000000


	//----- nvinfo : EIATTR_CBANK_PARAM_SIZE
	.align		4
.L_31:
        /*003c*/ 	.byte	0x03, 0x19
        /*003e*/ 	.short	0x0008


	//----- nvinfo : EIATTR_PARAM_CBANK
	.align		4
        /*0040*/ 	.byte	0x04, 0x0a
        /*0042*/ 	.short	(.L_33 - .L_32)
	.align		4
.L_32:
        /*0044*/ 	.word	index@(.nv.constant0._Z18primeSieveParallelPb)
        /*0048*/ 	.short	0x0380
        /*004a*/ 	.short	0x0008


	//----- nvinfo : EIATTR_SW_WAR
	.align		4
.L_33:
        /*004c*/ 	.byte	0x04, 0x36
        /*004e*/ 	.short	(.L_35 - .L_34)
.L_34:
        /*0050*/ 	.word	0x00000008
.L_35:


//--------------------- .nv.info._Z26primeSieveParallelSectionsPb --------------------------
	.section	.nv.info._Z26primeSieveParallelSectionsPb,"",@"SHT_CUDA_INFO"
	.sectionflags	@""
	.align	4


	//----- nvinfo : EIATTR_CUDA_API_VERSION
	.align		4
        /*0000*/ 	.byte	0x04, 0x37
        /*0002*/ 	.short	(.L_37 - .L_36)
.L_36:
        /*0004*/ 	.word	0x00000082


	//----- nvinfo : EIATTR_KPARAM_INFO
	.align		4
.L_37:
        /*0008*/ 	.byte	0x04, 0x17
        /*000a*/ 	.short	(.L_39 - .L_38)
.L_38:
        /*000c*/ 	.word	0x00000000
        /*0010*/ 	.short	0x0000
        /*0012*/ 	.short	0x0000
        /*0014*/ 	.byte	0x00, 0xf5, 0x21, 0x00


	//----- nvinfo : EIATTR_SPARSE_MMA_MASK
	.align		4
.L_39:
        /*0018*/ 	.byte	0x03, 0x50
        /*001a*/ 	.short	0x0000


	//----- nvinfo : EIATTR_MAXREG_COUNT
	.align		4
        /*001c*/ 	.byte	0x03, 0x1b
        /*001e*/ 	.short	0x00ff


	//----- nvinfo : EIATTR_MERCURY_ISA_VERSION
	.align		4
        /*0020*/ 	.byte	0x03, 0x5f
        /*0022*/ 	.short	0x0101


	//----- nvinfo : EIATTR_VRC_CTA_INIT_COUNT
	.align		4
        /*0024*/ 	.byte	0x02, 0x4a
	.zero		1
	.zero		1


	//----- nvinfo : EIATTR_EXIT_INSTR_OFFSETS
	.align		4
        /*0028*/ 	.byte	0x04, 0x1c
        /*002a*/ 	.short	(.L_41 - .L_40)


	//   ....[0]....
.L_40:
        /*002c*/ 	.word	0x00000080


	//   ....[1]....
        /*0030*/ 	.word	0x00000320


	//----- nvinfo : EIATTR_CRS_STACK_SIZE
	.align		4
.L_41:
        /*0034*/ 	.byte	0x04, 0x1e
        /*0036*/ 	.short	(.L_43 - .L_42)
.L_42:
        /*0038*/ 	.word	0x00000000


	//----- nvinfo : EIATTR_CBANK_PARAM_SIZE
	.align		4
.L_43:
        /*003c*/ 	.byte	0x03, 0x19
        /*003e*/ 	.short	0x0008


	//----- nvinfo : EIATTR_PARAM_CBANK
	.align		4
        /*0040*/ 	.byte	0x04, 0x0a
        /*0042*/ 	.short	(.L_45 - .L_44)
	.align		4
.L_44:
        /*0044*/ 	.word	index@(.nv.constant0._Z26primeSieveParallelSectionsPb)
        /*0048*/ 	.short	0x0380
        /*004a*/ 	.short	0x0008


	//----- nvinfo : EIATTR_SW_WAR
	.align		4
.L_45:
        /*004c*/ 	.byte	0x04, 0x36
        /*004e*/ 	.short	(.L_47 - .L_46)
.L_46:
        /*0050*/ 	.word	0x00000008
.L_47:


//--------------------- .nv.info._Z18primeCountParallelPb --------------------------
	.section	.nv.info._Z18primeCountParallelPb,"",@"SHT_CUDA_INFO"
	.sectionflags	@""
	.align	4


	//----- nvinfo : EIATTR_CUDA_API_VERSION
	.align		4
        /*0000*/ 	.byte	0x04, 0x37
        /*0002*/ 	.short	(.L_49 - .L_48)
.L_48:
        /*0004*/ 	.word	0x00000082


	//----- nvinfo : EIATTR_KPARAM_INFO
	.align		4
.L_49:
        /*0008*/ 	.byte	0x04, 0x17
        /*000a*/ 	.short	(.L_51 - .L_50)
.L_50:
        /*000c*/ 	.word	0x00000000
        /*0010*/ 	.short	0x0000
        /*0012*/ 	.short	0x0000
        /*0014*/ 	.byte	0x00, 0xf5, 0x21, 0x00


	//----- nvinfo : EIATTR_SPARSE_MMA_MASK
	.align		4
.L_51:
        /*0018*/ 	.byte	0x03, 0x50
        /*001a*/ 	.short	0x0000


	//----- nvinfo : EIATTR_MAXREG_COUNT
	.align		4
        /*001c*/ 	.byte	0x03, 0x1b
        /*001e*/ 	.short	0x00ff


	//----- nvinfo : EIATTR_MERCURY_ISA_VERSION
	.align		4
        /*0020*/ 	.byte	0x03, 0x5f
        /*0022*/ 	.short	0x0101


	//----- nvinfo : EIATTR_VRC_CTA_INIT_COUNT
	.align		4
        /*0024*/ 	.byte	0x02, 0x4a
	.zero		1
	.zero		1


	//----- nvinfo : EIATTR_EXIT_INSTR_OFFSETS
	.align		4
        /*0028*/ 	.byte	0x04, 0x1c
        /*002a*/ 	.short	(.L_53 - .L_52)


	//   ....[0]....
.L_52:
        /*002c*/ 	.word	0x00000060


	//   ....[1]....
        /*0030*/ 	.word	0x000001d0


	//   ....[2]....
        /*0034*/ 	.word	0x00000360


	//----- nvinfo : EIATTR_CRS_STACK_SIZE
	.align		4
.L_53:
        /*0038*/ 	.byte	0x04, 0x1e
        /*003a*/ 	.short	(.L_55 - .L_54)
.L_54:
        /*003c*/ 	.word	0x00000000


	//----- nvinfo : EIATTR_CBANK_PARAM_SIZE
	.align		4
.L_55:
        /*0040*/ 	.byte	0x03, 0x19
        /*0042*/ 	.short	0x0008


	//----- nvinfo : EIATTR_PARAM_CBANK
	.align		4
        /*0044*/ 	.byte	0x04, 0x0a
        /*0046*/ 	.short	(.L_57 - .L_56)
	.align		4
.L_56:
        /*0048*/ 	.word	index@(.nv.constant0._Z18primeCountParallelPb)
        /*004c*/ 	.short	0x0380
        /*004e*/ 	.short	0x0008


	//----- nvinfo : EIATTR_SW_WAR
	.align		4
.L_57:
        /*0050*/ 	.byte	0x04, 0x36
        /*0052*/ 	.short	(.L_59 - .L_58)
.L_58:
        /*0054*/ 	.word	0x00000008
.L_59:


//--------------------- .nv.info._Z26primeCountParallelSectionsPb --------------------------
	.section	.nv.info._Z26primeCountParallelSectionsPb,"",@"SHT_CUDA_INFO"
	.sectionflags	@""
	.align	4


	//----- nvinfo : EIATTR_CUDA_API_VERSION
	.align		4
        /*0000*/ 	.byte	0x04, 0x37
        /*0002*/ 	.short	(.L_61 - .L_60)
.L_60:
        /*0004*/ 	.word	0x00000082


	//----- nvinfo : EIATTR_KPARAM_INFO
	.align		4
.L_61:
        /*0008*/ 	.byte	0x04, 0x17
        /*000a*/ 	.short	(.L_63 - .L_62)
.L_62:
        /*000c*/ 	.word	0x00000000
        /*0010*/ 	.short	0x0000
        /*0012*/ 	.short	0x0000
        /*0014*/ 	.byte	0x00, 0xf5, 0x21, 0x00


	//----- nvinfo : EIATTR_SPARSE_MMA_MASK
	.align		4
.L_63:
        /*0018*/ 	.byte	0x03, 0x50
        /*001a*/ 	.short	0x0000


	//----- nvinfo : EIATTR_MAXREG_COUNT
	.align		4
        /*001c*/ 	.byte	0x03, 0x1b
        /*001e*/ 	.short	0x00ff


	//----- nvinfo : EIATTR_MERCURY_ISA_VERSION
	.align		4
        /*0020*/ 	.byte	0x03, 0x5f
        /*0022*/ 	.short	0x0101


	//----- nvinfo : EIATTR_VRC_CTA_INIT_COUNT
	.align		4
        /*0024*/ 	.byte	0x02, 0x4a
	.zero		1
	.zero		1


	//----- nvinfo : EIATTR_EXIT_INSTR_OFFSETS
	.align		4
        /*0028*/ 	.byte	0x04, 0x1c
        /*002a*/ 	.short	(.L_65 - .L_64)


	//   ....[0]....
.L_64:
        /*002c*/ 	.word	0x00000070


	//   ....[1]....
        /*0030*/ 	.word	0x000003f0


	//----- nvinfo : EIATTR_CRS_STACK_SIZE
	.align		4
.L_65:
        /*0034*/ 	.byte	0x04, 0x1e
        /*0036*/ 	.short	(.L_67 - .L_66)
.L_66:
        /*0038*/ 	.word	0x00000000


	//----- nvinfo : EIATTR_CBANK_PARAM_SIZE
	.align		4
.L_67:
        /*003c*/ 	.byte	0x03, 0x19
        /*003e*/ 	.short	0x0008


	//----- nvinfo : EIATTR_PARAM_CBANK
	.align		4
        /*0040*/ 	.byte	0x04, 0x0a
        /*0042*/ 	.short	(.L_69 - .L_68)
	.align		4
.L_68:
        /*0044*/ 	.word	index@(.nv.constant0._Z26primeCountParallelSectionsPb)
        /*0048*/ 	.short	0x0380
        /*004a*/ 	.short	0x0008


	//----- nvinfo : EIATTR_SW_WAR
	.align		4
.L_69:
        /*004c*/ 	.byte	0x04, 0x36
        /*004e*/ 	.short	(.L_71 - .L_70)
.L_70:
        /*0050*/ 	.word	0x00000008
.L_71:


//--------------------- .nv.callgraph             --------------------------
	.section	.nv.callgraph,"",@"SHT_CUDA_CALLGRAPH"
	.align	4
	.sectionentsize	8
	.align		4
        /*0000*/ 	.word	0x00000000
	.align		4
        /*0004*/ 	.word	0xffffffff
	.align		4
        /*0008*/ 	.word	0x00000000
	.align		4
        /*000c*/ 	.word	0xfffffffe
	.align		4
        /*0010*/ 	.word	0x00000000
	.align		4
        /*0014*/ 	.word	0xfffffffd
	.align		4
        /*0018*/ 	.word	0x00000000
	.align		4
        /*001c*/ 	.word	0xfffffffc


//--------------------- .text._Z18primeSieveParallelPb --------------------------
	.section	.text._Z18primeSieveParallelPb,"ax",@progbits
	.align	128
.text._Z18primeSieveParallelPb:
        .type           _Z18primeSieveParallelPb,@function
        .size           _Z18primeSieveParallelPb,(.L_x_17 - _Z18primeSieveParallelPb)
        .other          _Z18primeSieveParallelPb,@"STO_CUDA_ENTRY STV_DEFAULT"
_Z18primeSieveParallelPb:
[----:B------:R-:W-:Y:S01]  /*0000*/  LDC R1, c[0x0][0x37c] ;  /* 0x0000df00ff017b82 */ /* 0x000fe20000000800 */
[----:B------:R-:W0:Y:S07]  /*0010*/  S2R R0, SR_TID.X ;  /* 0x0000000000007919 */ /* 0x000e2e0000002100 */
[----:B------:R-:W0:Y:S08]  /*0020*/  S2UR UR4, SR_CTAID.X ;  /* 0x00000000000479c3 */ /* 0x000e300000002500 */
[----:B------:R-:W0:Y:S02]  /*0030*/  LDC R3, c[0x0][0x360] ;  /* 0x0000d800ff037b82 */ /* 0x000e240000000800 */
[----:B0-----:R-:W-:-:S04]  /*0040*/  IMAD R0, R3, UR4, R0 ;  /* 0x0000000403007c24 */ /* 0x001fc8000f8e0200 */
[----:B------:R-:W-:-:S05]  /*0050*/  IMAD.SHL.U32 R2, R0, 0x2, RZ ;  /* 0x0000000200027824 */ /* 0x000fca00078e00ff */
[----:B------:R-:W-:-:S04]  /*0060*/  ISETP.GT.U32.AND P0, PT, R2, 0x3b9ac9ff, PT ;  /* 0x3b9ac9ff0200780c */ /* 0x000fc80003f04070 */
[----:B------:R-:W-:-:S13]  /*0070*/  ISETP.LT.U32.OR P0, PT, R0, 0x2, P0 ;  /* 0x000000020000780c */ /* 0x000fda0000701470 */
[----:B------:R-:W-:Y:S05]  /*0080*/  @P0 EXIT ;  /* 0x000000000000094d */ /* 0x000fea0003800000 */
[----:B------:R-:W-:Y:S01]  /*0090*/  IMAD.MOV.U32 R5, RZ, RZ, R2 ;  /* 0x000000ffff057224 */ /* 0x000fe200078e0002 */
[----:B------:R-:W0:Y:S01]  /*00a0*/  LDCU.64 UR4, c[0x0][0x358] ;  /* 0x00006b00ff0477ac */ /* 0x000e220008000a00 */
[----:B------:R-:W1:Y:S05]  /*00b0*/  LDCU.64 UR6, c[0x0][0x380] ;  /* 0x00007000ff0677ac */ /* 0x000e6a0008000a00 */
.L_x_0:
[----:B-1----:R-:W-:Y:S01]  /*00c0*/  IADD3 R2, P0, PT, R5, UR6, RZ ;  /* 0x0000000605027c10 */ /* 0x002fe2000ff1e0ff */
[----:B------:R-:W-:-:S03]  /*00d0*/  IMAD.IADD R5, R0, 0x1, R5 ;  /* 0x0000000100057824 */ /* 0x000fc600078e0205 */
[----:B------:R-:W-:Y:S02]  /*00e0*/  IADD3.X R3, PT, PT, RZ, UR7, RZ, P0, !PT ;  /* 0x00000007ff037c10 */ /* 0x000fe400087fe4ff */
[----:B------:R-:W-:-:S03]  /*00f0*/  ISETP.GE.U32.AND P0, PT, R5, 0x3b9aca00, PT ;  /* 0x3b9aca000500780c */ /* 0x000fc60003f06070 */
[----:B0-----:R2:W-:Y:S10]  /*0100*/  STG.E.U8 desc[UR4][R2.64], RZ ;  /* 0x000000ff02007986 */ /* 0x0015f4000c101104 */
[----:B--2---:R-:W-:Y:S05]  /*0110*/  @!P0 BRA `(.L_x_0) ;  /* 0xfffffffc00e88947 */ /* 0x004fea000383ffff */
[----:B------:R-:W-:Y:S05]  /*0120*/  EXIT ;  /* 0x000000000000794d */ /* 0x000fea0003800000 */
.L_x_1:
[----:B------:R-:W-:-:S00]  /*0130*/  BRA `(.L_x_1) ;  /* 0xfffffffc00fc7947 */ /* 0x000fc0000383ffff */
[----:B------:R-:W-:-:S00]  /*0140*/  NOP ;  /* 0x0000000000007918 */ /* 0x000fc00000000000 */
        /* <DEDUP_REMOVED lines=11> */
.L_x_17:


//--------------------- .text._Z26primeSieveParallelSectionsPb --------------------------
	.section	.text._Z26primeSieveParallelSectionsPb,"ax",@progbits
	.align	128
.text._Z26primeSieveParallelSectionsPb:
        .type           _Z26primeSieveParallelSectionsPb,@function
        .size           _Z26primeSieveParallelSectionsPb,(.L_x_18 - _Z26primeSieveParallelSectionsPb)
        .other          _Z26primeSieveParallelSectionsPb,@"STO_CUDA_ENTRY STV_DEFAULT"
_Z26primeSieveParallelSectionsPb:
[----:B------:R-:W-:Y:S01]  /*0000*/  LDC R1, c[0x0][0x37c] ;  /* 0x0000df00ff017b82 */ /* 0x000fe20000000800 */
[----:B------:R-:W0:Y:S07]  /*0010*/  S2R R3, SR_TID.X ;  /* 0x0000000000037919 */ /* 0x000e2e0000002100 */
[----:B------:R-:W0:Y:S08]  /*0020*/  S2UR UR4, SR_CTAID.X ;  /* 0x00000000000479c3 */ /* 0x000e300000002500 */
[----:B------:R-:W0:Y:S02]  /*0030*/  LDC R0, c[0x0][0x360] ;  /* 0x0000d800ff007b82 */ /* 0x000e240000000800 */
[----:B0-----:R-:W-:-:S04]  /*0040*/  IMAD R0, R0, UR4, R3 ;  /* 0x0000000400007c24 */ /* 0x001fc8000f8e0203 */
[----:B------:R-:W-:-:S04]  /*0050*/  IMAD R0, R0, 0x2710, RZ ;  /* 0x0000271000007824 */ /* 0x000fc800078e02ff */
[----:B------:R-:W-:-:S05]  /*0060*/  VIADD R4, R0, 0x2710 ;  /* 0x0000271000047836 */ /* 0x000fca0000000000 */
[----:B------:R-:W-:-:S13]  /*0070*/  ISETP.NE.AND P0, PT, R4, RZ, PT ;  /* 0x000000ff0400720c */ /* 0x000fda0003f05270 */
[----:B------:R-:W-:Y:S05]  /*0080*/  @!P0 EXIT ;  /* 0x000000000000894d */ /* 0x000fea0003800000 */
[----:B------:R-:W-:Y:S01]  /*0090*/  IMAD.MOV.U32 R5, RZ, RZ, 0x2 ;  /* 0x00000002ff057424 */ /* 0x000fe200078e00ff */
[----:B------:R-:W0:Y:S06]  /*00a0*/  LDCU.64 UR4, c[0x0][0x358] ;  /* 0x00006b00ff0477ac */ /* 0x000e2c0008000a00 */
.L_x_5:
[----:B------:R-:W1:Y:S01]  /*00b0*/  I2F.U32.RP R6, R5 ;  /* 0x0000000500067306 */ /* 0x000e620000209000 */
[----:B------:R-:W-:Y:S01]  /*00c0*/  ISETP.NE.U32.AND P2, PT, R5, RZ, PT ;  /* 0x000000ff0500720c */ /* 0x000fe20003f45070 */
[----:B------:R-:W-:Y:S06]  /*00d0*/  BSSY.RECONVERGENT B0, `(.L_x_2) ;  /* 0x0000020000007945 */ /* 0x000fec0003800200 */
[----:B-1----:R-:W1:Y:S02]  /*00e0*/  MUFU.RCP R6, R6 ;  /* 0x0000000600067308 */ /* 0x002e640000001000 */
[----:B-1----:R-:W-:-:S06]  /*00f0*/  IADD3 R2, PT, PT, R6, 0xffffffe, RZ ;  /* 0x0ffffffe06027810 */ /* 0x002fcc0007ffe0ff */
[----:B------:R1:W2:Y:S02]  /*0100*/  F2I.FTZ.U32.TRUNC.NTZ R3, R2 ;  /* 0x0000000200037305 */ /* 0x0002a4000021f000 */
[----:B-1----:R-:W-:Y:S02]  /*0110*/  IMAD.MOV.U32 R2, RZ, RZ, RZ ;  /* 0x000000ffff027224 */ /* 0x002fe400078e00ff */
[----:B--2---:R-:W-:-:S04]  /*0120*/  IMAD.MOV R8, RZ, RZ, -R3 ;  /* 0x000000ffff087224 */ /* 0x004fc800078e0a03 */
[----:B------:R-:W-:-:S04]  /*0130*/  IMAD R7, R8, R5, RZ ;  /* 0x0000000508077224 */ /* 0x000fc800078e02ff */
[----:B------:R-:W-:-:S06]  /*0140*/  IMAD.HI.U32 R3, R3, R7, R2 ;  /* 0x0000000703037227 */ /* 0x000fcc00078e0002 */
[----:B------:R-:W-:-:S05]  /*0150*/  IMAD.HI.U32 R3, R3, R0, RZ ;  /* 0x0000000003037227 */ /* 0x000fca00078e00ff */
[----:B------:R-:W-:-:S05]  /*0160*/  IADD3 R8, PT, PT, -R3, RZ, RZ ;  /* 0x000000ff03087210 */ /* 0x000fca0007ffe1ff */
[----:B------:R-:W-:-:S05]  /*0170*/  IMAD R8, R5, R8, R0 ;  /* 0x0000000805087224 */ /* 0x000fca00078e0200 */
[----:B------:R-:W-:-:S13]  /*0180*/  ISETP.GE.U32.AND P0, PT, R8, R5, PT ;  /* 0x000000050800720c */ /* 0x000fda0003f06070 */
[----:B------:R-:W-:Y:S02]  /*0190*/  @P0 IMAD.IADD R8, R8, 0x1, -R5 ;  /* 0x0000000108080824 */ /* 0x000fe400078e0a05 */
[----:B------:R-:W-:-:S03]  /*01a0*/  @P0 VIADD R3, R3, 0x1 ;  /* 0x0000000103030836 */ /* 0x000fc60000000000 */
[----:B------:R-:W-:-:S13]  /*01b0*/  ISETP.GE.U32.AND P1, PT, R8, R5, PT ;  /* 0x000000050800720c */ /* 0x000fda0003f26070 */
[----:B------:R-:W-:Y:S02]  /*01c0*/  @P1 IADD3 R3, PT, PT, R3, 0x1, RZ ;  /* 0x0000000103031810 */ /* 0x000fe40007ffe0ff */
[----:B------:R-:W-:-:S04]  /*01d0*/  @!P2 LOP3.LUT R3, RZ, R5, RZ, 0x33, !PT ;  /* 0x00000005ff03a212 */ /* 0x000fc800078e33ff */
[----:B------:R-:W-:-:S05]  /*01e0*/  VIMNMX.U32 R2, PT, PT, R3, 0x2, !PT ;  /* 0x0000000203027848 */ /* 0x000fca0007fe0000 */
[----:B------:R-:W-:-:S05]  /*01f0*/  IMAD R3, R2, R5, RZ ;  /* 0x0000000502037224 */ /* 0x000fca00078e02ff */
[----:B------:R-:W-:-:S04]  /*0200*/  ISETP.GE.U32.AND P0, PT, R3, R0, PT ;  /* 0x000000000300720c */ /* 0x000fc80003f06070 */
[----:B------:R-:W-:-:S05]  /*0210*/  SEL R2, R5, RZ, !P0 ;  /* 0x000000ff05027207 */ /* 0x000fca0004000000 */
[----:B------:R-:W-:-:S05]  /*0220*/  IMAD.IADD R3, R3, 0x1, R2 ;  /* 0x0000000103037824 */ /* 0x000fca00078e0202 */
[----:B------:R-:W-:-:S13]  /*0230*/  ISETP.GE.U32.AND P0, PT, R3, R4, PT ;  /* 0x000000040300720c */ /* 0x000fda0003f06070 */
[----:B------:R-:W-:Y:S05]  /*0240*/  @P0 BRA `(.L_x_3) ;  /* 0x0000000000200947 */ /* 0x000fea0003800000 */
[----:B------:R-:W1:Y:S01]  /*0250*/  LDC.64 R8, c[0x0][0x380] ;  /* 0x0000e000ff087b82 */ /* 0x000e620000000a00 */
[----:B------:R-:W-:-:S07]  /*0260*/  MOV R7, R3 ;  /* 0x0000000300077202 */ /* 0x000fce0000000f00 */
.L_x_4:
[C---:B-12---:R-:W-:Y:S02]  /*0270*/  IADD3 R2, P0, PT, R7.reuse, R8, RZ ;  /* 0x0000000807027210 */ /* 0x046fe40007f1e0ff */
[----:B------:R-:W-:-:S03]  /*0280*/  IADD3 R7, PT, PT, R7, R5, RZ ;  /* 0x0000000507077210 */ /* 0x000fc60007ffe0ff */
[----:B------:R-:W-:Y:S01]  /*0290*/  IMAD.X R3, RZ, RZ, R9, P0 ;  /* 0x000000ffff037224 */ /* 0x000fe200000e0609 */
[----:B------:R-:W-:-:S04]  /*02a0*/  ISETP.GE.U32.AND P0, PT, R7, R4, PT ;  /* 0x000000040700720c */ /* 0x000fc80003f06070 */
[----:B0-----:R2:W-:Y:S09]  /*02b0*/  STG.E.U8 desc[UR4][R2.64], RZ ;  /* 0x000000ff02007986 */ /* 0x0015f2000c101104 */
[----:B------:R-:W-:Y:S05]  /*02c0*/  @!P0 BRA `(.L_x_4) ;  /* 0xfffffffc00e88947 */ /* 0x000fea000383ffff */
.L_x_3:
[----:B0-----:R-:W-:Y:S05]  /*02d0*/  BSYNC.RECONVERGENT B0 ;  /* 0x0000000000007941 */ /* 0x001fea0003800200 */
.L_x_2:
[----:B------:R-:W-:-:S05]  /*02e0*/  VIADD R5, R5, 0x1 ;  /* 0x0000000105057836 */ /* 0x000fca0000000000 */
[----:B--2---:R-:W-:-:S04]  /*02f0*/  SHF.L.U32 R3, R5, 0x1, RZ ;  /* 0x0000000105037819 */ /* 0x004fc800000006ff */
[----:B------:R-:W-:-:S13]  /*0300*/  ISETP.GT.U32.AND P0, PT, R3, R4, PT ;  /* 0x000000040300720c */ /* 0x000fda0003f04070 */
[----:B------:R-:W-:Y:S05]  /*0310*/  @!P0 BRA `(.L_x_5) ;  /* 0xfffffffc00648947 */ /* 0x000fea000383ffff */
[----:B------:R-:W-:Y:S05]  /*0320*/  EXIT ;  /* 0x000000000000794d */ /* 0x000fea0003800000 */
.L_x_6:
        /* <DEDUP_REMOVED lines=13> */
.L_x_18:


//--------------------- .text._Z18primeCountParallelPb --------------------------
	.section	.text._Z18primeCountParallelPb,"ax",@progbits
	.align	128
.text._Z18primeCountParallelPb:
        .type           _Z18primeCountParallelPb,@function
        .size           _Z18primeCountParallelPb,(.L_x_19 - _Z18primeCountParallelPb)
        .other          _Z18primeCountParallelPb,@"STO_CUDA_ENTRY STV_DEFAULT"
_Z18primeCountParallelPb:
[----:B------:R-:W-:Y:S01]  /*0000*/  LDC R1, c[0x0][0x37c] ;  /* 0x0000df00ff017b82 */ /* 0x000fe20000000800 */
[----:B------:R-:W0:Y:S07]  /*0010*/  S2R R3, SR_TID.X ;  /* 0x0000000000037919 */ /* 0x000e2e0000002100 */
[----:B------:R-:W0:Y:S08]  /*0020*/  S2UR UR4, SR_CTAID.X ;  /* 0x00000000000479c3 */ /* 0x000e300000002500 */
[----:B------:R-:W0:Y:S02]  /*0030*/  LDC R0, c[0x0][0x360] ;  /* 0x0000d800ff007b82 */ /* 0x000e240000000800 */
[----:B0-----:R-:W-:-:S05]  /*0040*/  IMAD R0, R0, UR4, R3 ;  /* 0x0000000400007c24 */ /* 0x001fca000f8e0203 */
[----:B------:R-:W-:-:S13]  /*0050*/  ISETP.GE.U32.AND P0, PT, R0, 0x4, PT ;  /* 0x000000040000780c */ /* 0x000fda0003f06070 */
[----:B------:R-:W-:Y:S05]  /*0060*/  @!P0 EXIT ;  /* 0x000000000000894d */ /* 0x000fea0003800000 */
[----:B------:R-:W0:Y:S01]  /*0070*/  I2F.U32.RP R4, 0x2 ;  /* 0x0000000200047906 */ /* 0x000e220000209000 */
[----:B------:R-:W1:Y:S01]  /*0080*/  LDCU.64 UR4, c[0x0][0x358] ;  /* 0x00006b00ff0477ac */ /* 0x000e620008000a00 */
[----:B------:R-:W-:Y:S06]  /*0090*/  BSSY.RECONVERGENT B0, `(.L_x_7) ;  /* 0x0000028000007945 */ /* 0x000fec0003800200 */
[----:B0-----:R-:W0:Y:S02]  /*00a0*/  MUFU.RCP R4, R4 ;  /* 0x0000000400047308 */ /* 0x001e240000001000 */
[----:B0-----:R-:W-:-:S06]  /*00b0*/  VIADD R2, R4, 0xffffffe ;  /* 0x0ffffffe04027836 */ /* 0x001fcc0000000000 */
[----:B------:R0:W2:Y:S02]  /*00c0*/  F2I.FTZ.U32.TRUNC.NTZ R3, R2 ;  /* 0x0000000200037305 */ /* 0x0000a4000021f000 */
[----:B0-----:R-:W-:Y:S01]  /*00d0*/  IMAD.MOV.U32 R2, RZ, RZ, RZ ;  /* 0x000000ffff027224 */ /* 0x001fe200078e00ff */
[----:B--2---:R-:W-:-:S05]  /*00e0*/  LEA R5, -R3, RZ, 0x1 ;  /* 0x000000ff03057211 */ /* 0x004fca00078e09ff */
[----:B------:R-:W-:-:S06]  /*00f0*/  IMAD.HI.U32 R3, R3, R5, R2 ;  /* 0x0000000503037227 */ /* 0x000fcc00078e0002 */
[----:B------:R-:W-:-:S04]  /*0100*/  IMAD.HI.U32 R3, R3, R0, RZ ;  /* 0x0000000003037227 */ /* 0x000fc800078e00ff */
[----:B------:R-:W-:-:S05]  /*0110*/  IMAD R3, R3, -0x2, R0 ;  /* 0xfffffffe03037824 */ /* 0x000fca00078e0200 */
[----:B------:R-:W-:-:S13]  /*0120*/  ISETP.GE.U32.AND P0, PT, R3, 0x2, PT ;  /* 0x000000020300780c */ /* 0x000fda0003f06070 */
[----:B------:R-:W-:-:S04]  /*0130*/  @P0 IADD3 R3, PT, PT, R3, -0x2, RZ ;  /* 0xfffffffe03030810 */ /* 0x000fc80007ffe0ff */
[----:B------:R-:W-:-:S13]  /*0140*/  ISETP.GE.U32.AND P0, PT, R3, 0x2, PT ;  /* 0x000000020300780c */ /* 0x000fda0003f06070 */
[----:B------:R-:W-:-:S05]  /*0150*/  @P0 VIADD R3, R3, 0xfffffffe ;  /* 0xfffffffe03030836 */ /* 0x000fca0000000000 */
[----:B------:R-:W-:-:S13]  /*0160*/  ISETP.NE.AND P0, PT, R3, RZ, PT ;  /* 0x000000ff0300720c */ /* 0x000fda0003f05270 */
[----:B-1----:R-:W-:Y:S05]  /*0170*/  @!P0 BRA `(.L_x_8) ;  /* 0x0000000000648947 */ /* 0x002fea0003800000 */
[----:B------:R-:W-:-:S07]  /*0180*/  HFMA2 R5, -RZ, RZ, 0, 1.1920928955078125e-07 ;  /* 0x00000002ff057431 */ /* 0x000fce00000001ff */
.L_x_9:
[C---:B------:R-:W-:Y:S02]  /*0190*/  IMAD R2, R5.reuse, R5, R5 ;  /* 0x0000000505027224 */ /* 0x040fe400078e0205 */
[----:B------:R-:W-:-:S05]  /*01a0*/  VIADD R5, R5, 0x1 ;  /* 0x0000000105057836 */ /* 0x000fca0000000000 */
[----:B------:R-:W-:-:S04]  /*01b0*/  IADD3 R3, PT, PT, R5, R2, RZ ;  /* 0x0000000205037210 */ /* 0x000fc80007ffe0ff */
[----:B------:R-:W-:-:S13]  /*01c0*/  ISETP.GT.U32.AND P0, PT, R3, R0, PT ;  /* 0x000000000300720c */ /* 0x000fda0003f04070 */
[----:B------:R-:W-:Y:S05]  /*01d0*/  @P0 EXIT ;  /* 0x000000000000094d */ /* 0x000fea0003800000 */
[----:B------:R-:W0:Y:S01]  /*01e0*/  I2F.U32.RP R4, R5 ;  /* 0x0000000500047306 */ /* 0x000e220000209000 */
[----:B------:R-:W-:Y:S02]  /*01f0*/  IADD3 R7, PT, PT, RZ, -R5, RZ ;  /* 0x80000005ff077210 */ /* 0x000fe40007ffe0ff */
[----:B------:R-:W-:-:S05]  /*0200*/  ISETP.NE.U32.AND P1, PT, R5, RZ, PT ;  /* 0x000000ff0500720c */ /* 0x000fca0003f25070 */
[----:B0-----:R-:W0:Y:S02]  /*0210*/  MUFU.RCP R4, R4 ;  /* 0x0000000400047308 */ /* 0x001e240000001000 */
[----:B0-----:R-:W-:-:S06]  /*0220*/  VIADD R2, R4, 0xffffffe ;  /* 0x0ffffffe04027836 */ /* 0x001fcc0000000000 */
[----:B------:R0:W1:Y:S02]  /*0230*/  F2I.FTZ.U32.TRUNC.NTZ R3, R2 ;  /* 0x0000000200037305 */ /* 0x000064000021f000 */
[----:B0-----:R-:W-:Y:S02]  /*0240*/  IMAD.MOV.U32 R2, RZ, RZ, RZ ;  /* 0x000000ffff027224 */ /* 0x001fe400078e00ff */
[----:B-1----:R-:W-:-:S04]  /*0250*/  IMAD R7, R7, R3, RZ ;  /* 0x0000000307077224 */ /* 0x002fc800078e02ff */
[----:B------:R-:W-:-:S06]  /*0260*/  IMAD.HI.U32 R3, R3, R7, R2 ;  /* 0x0000000703037227 */ /* 0x000fcc00078e0002 */
[----:B------:R-:W-:-:S05]  /*0270*/  IMAD.HI.U32 R3, R3, R0, RZ ;  /* 0x0000000003037227 */ /* 0x000fca00078e00ff */
[----:B------:R-:W-:-:S05]  /*0280*/  IADD3 R3, PT, PT, -R3, RZ, RZ ;  /* 0x000000ff03037210 */ /* 0x000fca0007ffe1ff */
[----:B------:R-:W-:-:S05]  /*0290*/  IMAD R6, R5, R3, R0 ;  /* 0x0000000305067224 */ /* 0x000fca00078e0200 */
[----:B------:R-:W-:-:S13]  /*02a0*/  ISETP.GE.U32.AND P0, PT, R6, R5, PT ;  /* 0x000000050600720c */ /* 0x000fda0003f06070 */
[----:B------:R-:W-:-:S05]  /*02b0*/  @P0 IMAD.IADD R6, R6, 0x1, -R5 ;  /* 0x0000000106060824 */ /* 0x000fca00078e0a05 */
[----:B------:R-:W-:-:S13]  /*02c0*/  ISETP.GE.U32.AND P0, PT, R6, R5, PT ;  /* 0x000000050600720c */ /* 0x000fda0003f06070 */
[----:B------:R-:W-:Y:S02]  /*02d0*/  @P0 IADD3 R6, PT, PT, -R5, R6, RZ ;  /* 0x0000000605060210 */ /* 0x000fe40007ffe1ff */
[----:B------:R-:W-:-:S04]  /*02e0*/  @!P1 LOP3.LUT R6, RZ, R5, RZ, 0x33, !PT ;  /* 0x00000005ff069212 */ /* 0x000fc800078e33ff */
[----:B------:R-:W-:-:S13]  /*02f0*/  ISETP.NE.AND P0, PT, R6, RZ, PT ;  /* 0x000000ff0600720c */ /* 0x000fda0003f05270 */
[----:B------:R-:W-:Y:S05]  /*0300*/  @P0 BRA `(.L_x_9) ;  /* 0xfffffffc00a00947 */ /* 0x000fea000383ffff */
.L_x_8:
[----:B------:R-:W-:Y:S05]  /*0310*/  BSYNC.RECONVERGENT B0 ;  /* 0x0000000000007941 */ /* 0x000fea0003800200 */
.L_x_7:
[----:B------:R-:W0:Y:S02]  /*0320*/  LDCU.64 UR6, c[0x0][0x380] ;  /* 0x00007000ff0677ac */ /* 0x000e240008000a00 */
[----:B0-----:R-:W-:-:S05]  /*0330*/  IADD3 R2, P0, PT, R0, UR6, RZ ;  /* 0x0000000600027c10 */ /* 0x001fca000ff1e0ff */
[----:B------:R-:W-:-:S05]  /*0340*/  IMAD.X R3, RZ, RZ, UR7, P0 ;  /* 0x00000007ff037e24 */ /* 0x000fca00080e06ff */
[----:B------:R-:W-:Y:S01]  /*0350*/  STG.E.U8 desc[UR4][R2.64], RZ ;  /* 0x000000ff02007986 */ /* 0x000fe2000c101104 */
[----:B------:R-:W-:Y:S05]  /*0360*/  EXIT ;  /* 0x000000000000794d */ /* 0x000fea0003800000 */
.L_x_10:
        /* <DEDUP_REMOVED lines=9> */
.L_x_19:


//--------------------- .text._Z26primeCountParallelSectionsPb --------------------------
	.section	.text._Z26primeCountParallelSectionsPb,"ax",@progbits
	.align	128
.text._Z26primeCountParallelSectionsPb:
        .type           _Z26primeCountParallelSectionsPb,@function
        .size           _Z26primeCountParallelSectionsPb,(.L_x_20 - _Z26primeCountParallelSectionsPb)
        .other          _Z26primeCountParallelSectionsPb,@"STO_CUDA_ENTRY STV_DEFAULT"
_Z26primeCountParallelSectionsPb:
[----:B------:R-:W-:Y:S01]  /*0000*/  LDC R1, c[0x0][0x37c] ;  /* 0x0000df00ff017b82 */ /* 0x000fe20000000800 */
[----:B------:R-:W0:Y:S07]  /*0010*/  S2R R3, SR_TID.X ;  /* 0x0000000000037919 */ /* 0x000e2e0000002100 */
[----:B------:R-:W0:Y:S08]  /*0020*/  S2UR UR4, SR_CTAID.X ;  /* 0x00000000000479c3 */ /* 0x000e300000002500 */
[----:B------:R-:W0:Y:S02]  /*0030*/  LDC R0, c[0x0][0x360] ;  /* 0x0000d800ff007b82 */ /* 0x000e240000000800 */
[----:B0-----:R-:W-:-:S04]  /*0040*/  IMAD R0, R0, UR4, R3 ;  /* 0x0000000400007c24 */ /* 0x001fc8000f8e0203 */
[----:B------:R-:W-:-:S05]  /*0050*/  IMAD R0, R0, 0x2710, RZ ;  /* 0x0000271000007824 */ /* 0x000fca00078e02ff */
[----:B------:R-:W-:-:S13]  /*0060*/  ISETP.GT.U32.AND P0, PT, R0, -0x2711, PT ;  /* 0xffffd8ef0000780c */ /* 0x000fda0003f04070 */
[----:B------:R-:W-:Y:S05]  /*0070*/  @P0 EXIT ;  /* 0x000000000000094d */ /* 0x000fea0003800000 */
[----:B------:R-:W-:Y:S01]  /*0080*/  VIADD R5, R0, 0x2710 ;  /* 0x0000271000057836 */ /* 0x000fe20000000000 */
[----:B------:R-:W0:Y:S06]  /*0090*/  LDCU.64 UR4, c[0x0][0x358] ;  /* 0x00006b00ff0477ac */ /* 0x000e2c0008000a00 */
.L_x_15:
[----:B-1----:R-:W1:Y:S01]  /*00a0*/  LDCU.64 UR6, c[0x0][0x380] ;  /* 0x00007000ff0677ac */ /* 0x002e620008000a00 */
[----:B0-----:R-:W-:Y:S01]  /*00b0*/  IMAD.MOV.U32 R4, RZ, RZ, 0x1 ;  /* 0x00000001ff047424 */ /* 0x001fe200078e00ff */
[----:B------:R-:W-:Y:S01]  /*00c0*/  BSSY.RECONVERGENT B0, `(.L_x_11) ;  /* 0x000002f000007945 */ /* 0x000fe20003800200 */
[----:B-1----:R-:W-:-:S04]  /*00d0*/  IADD3 R2, P0, PT, R0, UR6, RZ ;  /* 0x0000000600027c10 */ /* 0x002fc8000ff1e0ff */
[----:B------:R-:W-:Y:S02]  /*00e0*/  IADD3.X R3, PT, PT, RZ, UR7, RZ, P0, !PT ;  /* 0x00000007ff037c10 */ /* 0x000fe400087fe4ff */
[----:B------:R-:W-:-:S03]  /*00f0*/  ISETP.GE.U32.AND P0, PT, R0, 0x4, PT ;  /* 0x000000040000780c */ /* 0x000fc60003f06070 */
[----:B0-----:R0:W-:Y:S10]  /*0100*/  STG.E.U8 desc[UR4][R2.64], R4 ;  /* 0x0000000402007986 */ /* 0x0011f4000c101104 */
[----:B------:R-:W-:Y:S05]  /*0110*/  @!P0 BRA `(.L_x_12) ;  /* 0x0000000000a48947 */ /* 0x000fea0003800000 */
[----:B0-----:R-:W0:Y:S08]  /*0120*/  I2F.U32.RP R4, 0x2 ;  /* 0x0000000200047906 */ /* 0x001e300000209000 */
[----:B0-----:R-:W0:Y:S02]  /*0130*/  MUFU.RCP R4, R4 ;  /* 0x0000000400047308 */ /* 0x001e240000001000 */
[----:B0-----:R-:W-:-:S06]  /*0140*/  VIADD R6, R4, 0xffffffe ;  /* 0x0ffffffe04067836 */ /* 0x001fcc0000000000 */
[----:B------:R0:W1:Y:S02]  /*0150*/  F2I.FTZ.U32.TRUNC.NTZ R7, R6 ;  /* 0x0000000600077305 */ /* 0x000064000021f000 */
[----:B0-----:R-:W-:Y:S01]  /*0160*/  IMAD.MOV.U32 R6, RZ, RZ, RZ ;  /* 0x000000ffff067224 */ /* 0x001fe200078e00ff */
[----:B-1----:R-:W-:-:S05]  /*0170*/  LEA R9, -R7, RZ, 0x1 ;  /* 0x000000ff07097211 */ /* 0x002fca00078e09ff */
        /* <DEDUP_REMOVED lines=8> */
[----:B------:R-:W-:Y:S05]  /*0200*/  @!P0 BRA `(.L_x_13) ;  /* 0x0000000000648947 */ /* 0x000fea0003800000 */
[----:B------:R-:W-:-:S07]  /*0210*/  HFMA2 R9, -RZ, RZ, 0, 1.1920928955078125e-07 ;  /* 0x00000002ff097431 */ /* 0x000fce00000001ff */
.L_x_14:
[C---:B------:R-:W-:Y:S02]  /*0220*/  IMAD R4, R9.reuse, R9, R9 ;  /* 0x0000000909047224 */ /* 0x040fe400078e0209 */
[----:B------:R-:W-:-:S05]  /*0230*/  VIADD R9, R9, 0x1 ;  /* 0x0000000109097836 */ /* 0x000fca0000000000 */
[----:B------:R-:W-:-:S04]  /*0240*/  IADD3 R7, PT, PT, R9, R4, RZ ;  /* 0x0000000409077210 */ /* 0x000fc80007ffe0ff */
[----:B------:R-:W-:-:S13]  /*0250*/  ISETP.GT.U32.AND P0, PT, R7, R0, PT ;  /* 0x000000000700720c */ /* 0x000fda0003f04070 */
[----:B------:R-:W-:Y:S05]  /*0260*/  @P0 BRA `(.L_x_12) ;  /* 0x0000000000500947 */ /* 0x000fea0003800000 */
        /* <DEDUP_REMOVED lines=19> */
.L_x_13:
[----:B------:R1:W-:Y:S02]  /*03a0*/  STG.E.U8 desc[UR4][R2.64], RZ ;  /* 0x000000ff02007986 */ /* 0x0003e4000c101104 */
.L_x_12:
[----:B------:R-:W-:Y:S05]  /*03b0*/  BSYNC.RECONVERGENT B0 ;  /* 0x0000000000007941 */ /* 0x000fea0003800200 */
.L_x_11:
[----:B------:R-:W-:-:S05]  /*03c0*/  VIADD R0, R0, 0x1 ;  /* 0x0000000100007836 */ /* 0x000fca0000000000 */
[----:B------:R-:W-:-:S13]  /*03d0*/  ISETP.GE.U32.AND P0, PT, R0, R5, PT ;  /* 0x000000050000720c */ /* 0x000fda0003f06070 */
[----:B------:R-:W-:Y:S05]  /*03e0*/  @!P0 BRA `(.L_x_15) ;  /* 0xfffffffc002c8947 */ /* 0x000fea000383ffff */
[----:B------:R-:W-:Y:S05]  /*03f0*/  EXIT ;  /* 0x000000000000794d */ /* 0x000fea0003800000 */
.L_x_16:
        /* <DEDUP_REMOVED lines=16> */
.L_x_20:


//--------------------- .nv.shared.reserved.0     --------------------------
	.section	.nv.shared.reserved.0,"aw",@nobits
	.weak		__nv_reservedSMEM_offset_0_alias
	.size		__nv_reservedSMEM_offset_0_alias, 0, 64
	.other		__nv_reservedSMEM_offset_0_alias,@"STO_CUDA_RESERVED_SHARED STV_DEFAULT"
__nv_reservedSMEM_offset_0_alias:
	.zero		0
	.zero		64


//--------------------- .nv.constant0._Z18primeSieveParallelPb --------------------------
	.section	.nv.constant0._Z18primeSieveParallelPb,"a",@progbits
	.sectionflags	@""
	.align	4
.nv.constant0._Z18primeSieveParallelPb:
	.zero		904


//--------------------- .nv.constant0._Z26primeSieveParallelSectionsPb --------------------------
	.section	.nv.constant0._Z26primeSieveParallelSectionsPb,"a",@progbits
	.sectionflags	@""
	.align	4
.nv.constant0._Z26primeSieveParallelSectionsPb:
	.zero		904


//--------------------- .nv.constant0._Z18primeCountParallelPb --------------------------
	.section	.nv.constant0._Z18primeCountParallelPb,"a",@progbits
	.sectionflags	@""
	.align	4
.nv.constant0._Z18primeCountParallelPb:
	.zero		904


//--------------------- .nv.constant0._Z26primeCountParallelSectionsPb --------------------------
	.section	.nv.constant0._Z26primeCountParallelSectionsPb,"a",@progbits
	.sectionflags	@""
	.align	4
.nv.constant0._Z26primeCountParallelSectionsPb:
	.zero		904


//--------------------- SYMBOLS --------------------------

	.type		.nv.reservedSmem.offset0,@object
	.size		.nv.reservedSmem.offset0,0x4
